//
// Generated by NVIDIA NVVM Compiler
//
// Compiler Build ID: CL-36424714
// Cuda compilation tools, release 13.0, V13.0.88
// Based on NVVM 20.0.0
//

.version 9.0
.target sm_100
.address_size 64

	// .globl	_Z9sumKerneliPx

.visible .entry _Z9sumKerneliPx(
	.param .u32 _Z9sumKerneliPx_param_0,
	.param .u64 .ptr .align 1 _Z9sumKerneliPx_param_1
)
{
	.reg .pred 	%p<8>;
	.reg .b32 	%r<68>;
	.reg .b64 	%rd<34>;

	ld.param.u32 	%r38, [_Z9sumKerneliPx_param_0];
	ld.param.u64 	%rd14, [_Z9sumKerneliPx_param_1];
	cvta.to.global.u64 	%rd1, %rd14;
	mov.u32 	%r1, %tid.x;
	mov.u32 	%r2, %ctaid.x;
	mov.u32 	%r3, %ntid.x;
	mul.lo.s32 	%r4, %r2, %r3;
	mov.u32 	%r5, %nctaid.x;
	mul.lo.s32 	%r6, %r3, %r5;
	add.s32 	%r7, %r1, 1;
	add.s32 	%r67, %r7, %r4;
	setp.gt.s32 	%p1, %r67, %r38;
	mov.b64 	%rd32, 0;
	@%p1 bra 	$L__BB0_9;
	add.s32 	%r9, %r6, %r4;
	add.s32 	%r39, %r7, %r9;
	add.s32 	%r40, %r38, 1;
	max.s32 	%r41, %r39, %r40;
	not.b32 	%r42, %r9;
	add.s32 	%r43, %r41, %r42;
	sub.s32 	%r44, %r43, %r1;
	setp.ne.s32 	%p2, %r44, 0;
	selp.u32 	%r45, 1, 0, %p2;
	selp.s32 	%r46, -1, 0, %p2;
	add.s32 	%r47, %r44, %r46;
	max.u32 	%r48, %r6, 1;
	div.u32 	%r49, %r47, %r48;
	add.s32 	%r50, %r49, %r45;
	add.s32 	%r10, %r50, 1;
	and.b32  	%r11, %r10, 3;
	setp.lt.u32 	%p3, %r50, 3;
	mov.b64 	%rd32, 0;
	@%p3 bra 	$L__BB0_5;
	shl.b32 	%r51, %r5, 1;
	add.s32 	%r52, %r2, %r51;
	mad.lo.s32 	%r63, %r3, %r52, %r1;
	shl.b32 	%r13, %r6, 2;
	mad.lo.s32 	%r53, %r5, 3, %r2;
	mad.lo.s32 	%r62, %r3, %r53, %r1;
	add.s32 	%r61, %r1, %r4;
	add.s32 	%r60, %r1, %r9;
	and.b32  	%r54, %r10, -4;
	neg.s32 	%r59, %r54;
	mov.b64 	%rd32, 0;
$L__BB0_3:
	add.s32 	%r55, %r61, 1;
	cvt.s64.s32 	%rd18, %r55;
	add.s64 	%rd19, %rd32, %rd18;
	add.s32 	%r56, %r60, 1;
	cvt.s64.s32 	%rd20, %r56;
	add.s64 	%rd21, %rd19, %rd20;
	add.s32 	%r57, %r63, 1;
	cvt.s64.s32 	%rd22, %r57;
	add.s64 	%rd23, %rd21, %rd22;
	add.s32 	%r58, %r62, 1;
	cvt.s64.s32 	%rd24, %r58;
	add.s64 	%rd32, %rd23, %rd24;
	add.s32 	%r63, %r63, %r13;
	add.s32 	%r62, %r62, %r13;
	add.s32 	%r61, %r61, %r13;
	add.s32 	%r60, %r60, %r13;
	add.s32 	%r59, %r59, 4;
	setp.ne.s32 	%p4, %r59, 0;
	@%p4 bra 	$L__BB0_3;
	add.s32 	%r67, %r61, 1;
$L__BB0_5:
	setp.eq.s32 	%p5, %r11, 0;
	@%p5 bra 	$L__BB0_9;
	sub.s32 	%r66, %r67, %r6;
	neg.s32 	%r65, %r11;
$L__BB0_7:
	.pragma "nounroll";
	mov.u64 	%rd6, %rd32;
	cvt.s64.s32 	%rd25, %r67;
	add.s64 	%rd32, %rd6, %rd25;
	add.s32 	%r67, %r67, %r6;
	add.s32 	%r66, %r66, %r6;
	add.s32 	%r65, %r65, 1;
	setp.ne.s32 	%p6, %r65, 0;
	@%p6 bra 	$L__BB0_7;
	cvt.s64.s32 	%rd26, %r66;
	add.s64 	%rd32, %rd26, %rd6;
$L__BB0_9:
	ld.global.u64 	%rd33, [%rd1];
$L__BB0_10:
	add.s64 	%rd27, %rd33, %rd32;
	atom.relaxed.global.cas.b64 	%rd12, [%rd1], %rd33, %rd27;
	setp.ne.s64 	%p7, %rd33, %rd12;
	mov.u64 	%rd33, %rd12;
	@%p7 bra 	$L__BB0_10;
	ret;

}


// ===== COMPILED SASS (sm_100) =====

	.target	sm_100

	.elftype	@"ET_EXEC"


//--------------------- .note.nv.tkinfo           --------------------------
	.section	.note.nv.tkinfo,"",@"SHT_NOTE"
	.sectionflags	@"SHF_NOTE_NV_TKINFO"
	.tkinfo
        /*0018*/ 	.word	0x00000002
        /*0030*/ 	.string	""
        /*0030*/ 	.string	"ptxas"
        /*0030*/ 	.string	"Cuda compilation tools, release 13.0, V13.0.88"
        /*0030*/ 	.string	"Build cuda_13.0.r13.0/compiler.36424714_0"
        /*0030*/ 	.string	"-arch sm_100 -m 64 "



//--------------------- .note.nv.cuinfo           --------------------------
	.section	.note.nv.cuinfo,"",@"SHT_NOTE"
	.sectionflags	@"SHF_NOTE_NV_CUINFO"
        /*0018*/ 	.short	0x0002
        /*001a*/ 	.short	0x0064
        /*001c*/ 	.short	0x0082
	.zero		2


//--------------------- .nv.info                  --------------------------
	.section	.nv.info,"",@"SHT_CUDA_INFO"
	.align	4


	//----- nvinfo : EIATTR_REGCOUNT
	.align		4
        /*0000*/ 	.byte	0x04, 0x2f
        /*0002*/ 	.short	(.L_1 - .L_0)
	.align		4
.L_0:
        /*0004*/ 	.word	index@(_Z9sumKerneliPx)
        /*0008*/ 	.word	0x00000014


	//----- nvinfo : EIATTR_FRAME_SIZE
	.align		4
.L_1:
        /*000c*/ 	.byte	0x04, 0x11
        /*000e*/ 	.short	(.L_3 - .L_2)
	.align		4
.L_2:
        /*0010*/ 	.word	index@(_Z9sumKerneliPx)
        /*0014*/ 	.word	0x00000000


	//----- nvinfo : EIATTR_MIN_STACK_SIZE
	.align		4
.L_3:
        /*0018*/ 	.byte	0x04, 0x12
        /*001a*/ 	.short	(.L_5 - .L_4)
	.align		4
.L_4:
        /*001c*/ 	.word	index@(_Z9sumKerneliPx)
        /*0020*/ 	.word	0x00000000
.L_5:


//--------------------- .nv.compat                --------------------------
	.section	.nv.compat,"",@"SHT_CUDA_COMPAT_INFO"
	.align	4
        /*0000*/ 	.byte	0x02, 0x09, 0x00, 0x00, 0x02, 0x02, 0x01, 0x00, 0x02, 0x05, 0x05, 0x00, 0x03, 0x07, 0x01, 0x01
        /*0010*/ 	.byte	0x02, 0x03, 0x00, 0x00, 0x02, 0x06, 0x01, 0x00, 0x04, 0x0b, 0x08, 0x00, 0x09, 0x00, 0x00, 0x00
        /*0020*/ 	.byte	0x00, 0x00, 0x00, 0x00


//--------------------- .nv.info._Z9sumKerneliPx  --------------------------
	.section	.nv.info._Z9sumKerneliPx,"",@"SHT_CUDA_INFO"
	.sectionflags	@""
	.align	4


	//----- nvinfo : EIATTR_CUDA_API_VERSION
	.align		4
        /*0000*/ 	.byte	0x04, 0x37
        /*0002*/ 	.short	(.L_7 - .L_6)
.L_6:
        /*0004*/ 	.word	0x00000082


	//----- nvinfo : EIATTR_KPARAM_INFO
	.align		4
.L_7:
        /*0008*/ 	.byte	0x04, 0x17
        /*000a*/ 	.short	(.L_9 - .L_8)
.L_8:
        /*000c*/ 	.word	0x00000000
        /*0010*/ 	.short	0x0001
        /*0012*/ 	.short	0x0008
        /*0014*/ 	.byte	0x00, 0xf5, 0x21, 0x00


	//----- nvinfo : EIATTR_KPARAM_INFO
	.align		4
.L_9:
        /*0018*/ 	.byte	0x04, 0x17
        /*001a*/ 	.short	(.L_11 - .L_10)
.L_10:
        /*001c*/ 	.word	0x00000000
        /*0020*/ 	.short	0x0000
        /*0022*/ 	.short	0x0000
        /*0024*/ 	.byte	0x00, 0xf0, 0x11, 0x00


	//----- nvinfo : EIATTR_SPARSE_MMA_MASK
	.align		4
.L_11:
        /*0028*/ 	.byte	0x03, 0x50
        /*002a*/ 	.short	0x0000


	//----- nvinfo : EIATTR_MAXREG_COUNT
	.align		4
        /*002c*/ 	.byte	0x03, 0x1b
        /*002e*/ 	.short	0x00ff


	//----- nvinfo : EIATTR_MERCURY_ISA_VERSION
	.align		4
        /*0030*/ 	.byte	0x03, 0x5f
        /*0032*/ 	.short	0x0101


	//----- nvinfo : EIATTR_VRC_CTA_INIT_COUNT
	.align		4
        /*0034*/ 	.byte	0x02, 0x4a
	.zero		1
	.zero		1


	//----- nvinfo : EIATTR_EXIT_INSTR_OFFSETS
	.align		4
        /*0038*/ 	.byte	0x04, 0x1c
        /*003a*/ 	.short	(.L_13 - .L_12)


	//   ....[0]....
.L_12:
        /*003c*/ 	.word	0x00000ec0


	//----- nvinfo : EIATTR_CRS_STACK_SIZE
	.align		4
.L_13:
        /*0040*/ 	.byte	0x04, 0x1e
        /*0042*/ 	.short	(.L_15 - .L_14)
.L_14:
        /*0044*/ 	.word	0x00000000


	//----- nvinfo : EIATTR_CBANK_PARAM_SIZE
	.align		4
.L_15:
        /*0048*/ 	.byte	0x03, 0x19
        /*004a*/ 	.short	0x0010


	//----- nvinfo : EIATTR_PARAM_CBANK
	.align		4
        /*004c*/ 	.byte	0x04, 0x0a
        /*004e*/ 	.short	(.L_17 - .L_16)
	.align		4
.L_16:
        /*0050*/ 	.word	index@(.nv.constant0._Z9sumKerneliPx)
        /*0054*/ 	.short	0x0380
        /*0056*/ 	.short	0x0010


	//----- nvinfo : EIATTR_SW_WAR
	.align		4
.L_17:
        /*0058*/ 	.byte	0x04, 0x36
        /*005a*/ 	.short	(.L_19 - .L_18)
.L_18:
        /*005c*/ 	.word	0x00000008
.L_19:


//--------------------- .nv.callgraph             --------------------------
	.section	.nv.callgraph,"",@"SHT_CUDA_CALLGRAPH"
	.align	4
	.sectionentsize	8
	.align		4
        /*0000*/ 	.word	0x00000000
	.align		4
        /*0004*/ 	.word	0xffffffff
	.align		4
        /*0008*/ 	.word	0x00000000
	.align		4
        /*000c*/ 	.word	0xfffffffe
	.align		4
        /*0010*/ 	.word	0x00000000
	.align		4
        /*0014*/ 	.word	0xfffffffd
	.align		4
        /*0018*/ 	.word	0x00000000
	.align		4
        /*001c*/ 	.word	0xfffffffc


//--------------------- .text._Z9sumKerneliPx     --------------------------
	.section	.text._Z9sumKerneliPx,"ax",@progbits
	.align	128
        .global         _Z9sumKerneliPx
        .type           _Z9sumKerneliPx,@function
        .size           _Z9sumKerneliPx,(.L_x_17 - _Z9sumKerneliPx)
        .other          _Z9sumKerneliPx,@"STO_CUDA_ENTRY STV_DEFAULT"
_Z9sumKerneliPx:
.text._Z9sumKerneliPx:
[----:B------:R-:W-:Y:S01]  /*0000*/  LDC R1, c[0x0][0x37c] ;  /* 0x0000df00ff017b82 */ /* 0x000fe20000000800 */
[----:B------:R-:W0:Y:S07]  /*0010*/  S2R R2, SR_TID.X ;  /* 0x0000000000027919 */ /* 0x000e2e0000002100 */
[----:B------:R-:W1:Y:S01]  /*0020*/  S2UR UR8, SR_CTAID.X ;  /* 0x00000000000879c3 */ /* 0x000e620000002500 */
[----:B------:R-:W2:Y:S01]  /*0030*/  LDCU UR10, c[0x0][0x380] ;  /* 0x00007000ff0a77ac */ /* 0x000ea20008000800 */
[----:B------:R-:W-:Y:S01]  /*0040*/  BSSY.RECONVERGENT B3, `(.L_x_0) ;  /* 0x00000d9000037945 */ /* 0x000fe20003800200 */
[----:B------:R-:W-:Y:S01]  /*0050*/  CS2R R4, SRZ ;  /* 0x0000000000047805 */ /* 0x000fe2000001ff00 */
[----:B------:R-:W3:Y:S04]  /*0060*/  LDCU.64 UR6, c[0x0][0x358] ;  /* 0x00006b00ff0677ac */ /* 0x000ee80008000a00 */
[----:B------:R-:W1:Y:S01]  /*0070*/  LDC R3, c[0x0][0x360] ;  /* 0x0000d800ff037b82 */ /* 0x000e620000000800 */
[----:B------:R-:W4:Y:S01]  /*0080*/  LDCU UR9, c[0x0][0x370] ;  /* 0x00006e00ff0977ac */ /* 0x000f220008000800 */
[----:B0-----:R-:W-:-:S02]  /*0090*/  VIADD R6, R2, 0x1 ;  /* 0x0000000102067836 */ /* 0x001fc40000000000 */
[----:B-1----:R-:W-:-:S04]  /*00a0*/  IMAD R11, R3, UR8, RZ ;  /* 0x00000008030b7c24 */ /* 0x002fc8000f8e02ff */
[----:B------:R-:W-:-:S05]  /*00b0*/  IMAD.IADD R7, R11, 0x1, R6 ;  /* 0x000000010b077824 */ /* 0x000fca00078e0206 */
[----:B--2---:R-:W-:-:S13]  /*00c0*/  ISETP.GT.AND P0, PT, R7, UR10, PT ;  /* 0x0000000a07007c0c */ /* 0x004fda000bf04270 */
[----:B---34-:R-:W-:Y:S05]  /*00d0*/  @P0 BRA `(.L_x_1) ;  /* 0x0000000c003c0947 */ /* 0x018fea0003800000 */
[C---:B------:R-:W-:Y:S01]  /*00e0*/  IMAD R0, R3.reuse, UR9, RZ ;  /* 0x0000000903007c24 */ /* 0x040fe2000f8e02ff */
[----:B------:R-:W-:Y:S01]  /*00f0*/  UIADD3 UR5, UPT, UPT, UR8, UR9, URZ ;  /* 0x0000000908057290 */ /* 0x000fe2000fffe0ff */
[----:B------:R-:W-:Y:S01]  /*0100*/  BSSY.RECONVERGENT B2, `(.L_x_2) ;  /* 0x00000bb000027945 */ /* 0x000fe20003800200 */
[----:B------:R-:W-:Y:S02]  /*0110*/  UIADD3 UR4, UPT, UPT, UR10, 0x1, URZ ;  /* 0x000000010a047890 */ /* 0x000fe4000fffe0ff */
[----:B------:R-:W-:Y:S02]  /*0120*/  VIMNMX.U32 R15, PT, PT, R0, 0x1, !PT ;  /* 0x00000001000f7848 */ /* 0x000fe40007fe0000 */
[----:B------:R-:W-:Y:S02]  /*0130*/  IMAD R13, R3, UR5, RZ ;  /* 0x00000005030d7c24 */ /* 0x000fe4000f8e02ff */
[----:B------:R-:W0:Y:S01]  /*0140*/  I2F.U32.RP R8, R15 ;  /* 0x0000000f00087306 */ /* 0x000e220000209000 */
[----:B------:R-:W-:Y:S01]  /*0150*/  IMAD.MOV R17, RZ, RZ, -R15 ;  /* 0x000000ffff117224 */ /* 0x000fe200078e0a0f */
[----:B------:R-:W-:-:S02]  /*0160*/  ISETP.NE.U32.AND P3, PT, R15, RZ, PT ;  /* 0x000000ff0f00720c */ /* 0x000fc40003f65070 */
[-C--:B------:R-:W-:Y:S02]  /*0170*/  VIADDMNMX R9, R6, R13.reuse, UR4, !PT ;  /* 0x0000000406097e46 */ /* 0x080fe4000f80010d */
[----:B------:R-:W-:-:S04]  /*0180*/  LOP3.LUT R4, RZ, R13, RZ, 0x33, !PT ;  /* 0x0000000dff047212 */ /* 0x000fc800078e33ff */
[----:B------:R-:W-:Y:S01]  /*0190*/  IADD3 R9, PT, PT, -R2, R9, R4 ;  /* 0x0000000902097210 */ /* 0x000fe20007ffe104 */
[----:B------:R-:W-:-:S03]  /*01a0*/  IMAD.MOV.U32 R4, RZ, RZ, RZ ;  /* 0x000000ffff047224 */ /* 0x000fc600078e00ff */
[C---:B------:R-:W-:Y:S01]  /*01b0*/  ISETP.NE.AND P0, PT, R9.reuse, RZ, PT ;  /* 0x000000ff0900720c */ /* 0x040fe20003f05270 */
[----:B0-----:R-:W0:Y:S01]  /*01c0*/  MUFU.RCP R8, R8 ;  /* 0x0000000800087308 */ /* 0x001e220000001000 */
[----:B------:R-:W-:-:S11]  /*01d0*/  VIADD R6, R9, 0xffffffff ;  /* 0xffffffff09067836 */ /* 0x000fd60000000000 */
[----:B------:R-:W-:Y:S02]  /*01e0*/  @!P0 IMAD.MOV R6, RZ, RZ, R9 ;  /* 0x000000ffff068224 */ /* 0x000fe400078e0209 */
[----:B0-----:R-:W-:-:S06]  /*01f0*/  VIADD R5, R8, 0xffffffe ;  /* 0x0ffffffe08057836 */ /* 0x001fcc0000000000 */
[----:B------:R-:W0:Y:S02]  /*0200*/  F2I.FTZ.U32.TRUNC.NTZ R5, R5 ;  /* 0x0000000500057305 */ /* 0x000e24000021f000 */
[----:B0-----:R-:W-:-:S04]  /*0210*/  IMAD R17, R17, R5, RZ ;  /* 0x0000000511117224 */ /* 0x001fc800078e02ff */
[----:B------:R-:W-:-:S04]  /*0220*/  IMAD.HI.U32 R17, R5, R17, R4 ;  /* 0x0000001105117227 */ /* 0x000fc800078e0004 */
[----:B------:R-:W-:Y:S02]  /*0230*/  HFMA2 R5, -RZ, RZ, 0, 0 ;  /* 0x00000000ff057431 */ /* 0x000fe400000001ff */
[----:B------:R-:W-:-:S04]  /*0240*/  IMAD.HI.U32 R17, R17, R6, RZ ;  /* 0x0000000611117227 */ /* 0x000fc800078e00ff */
[----:B------:R-:W-:-:S04]  /*0250*/  IMAD.MOV R4, RZ, RZ, -R17 ;  /* 0x000000ffff047224 */ /* 0x000fc800078e0a11 */
[----:B------:R-:W-:Y:S01]  /*0260*/  IMAD R6, R15, R4, R6 ;  /* 0x000000040f067224 */ /* 0x000fe200078e0206 */
[----:B------:R-:W-:-:S04]  /*0270*/  SEL R4, RZ, 0x1, !P0 ;  /* 0x00000001ff047807 */ /* 0x000fc80004000000 */
[----:B------:R-:W-:-:S13]  /*0280*/  ISETP.GE.U32.AND P1, PT, R6, R15, PT ;  /* 0x0000000f0600720c */ /* 0x000fda0003f26070 */
[----:B------:R-:W-:Y:S02]  /*0290*/  @P1 IMAD.IADD R6, R6, 0x1, -R15 ;  /* 0x0000000106061824 */ /* 0x000fe400078e0a0f */
[----:B------:R-:W-:-:S03]  /*02a0*/  @P1 VIADD R17, R17, 0x1 ;  /* 0x0000000111111836 */ /* 0x000fc60000000000 */
[----:B------:R-:W-:-:S13]  /*02b0*/  ISETP.GE.U32.AND P2, PT, R6, R15, PT ;  /* 0x0000000f0600720c */ /* 0x000fda0003f46070 */
[----:B------:R-:W-:Y:S01]  /*02c0*/  @P2 VIADD R17, R17, 0x1 ;  /* 0x0000000111112836 */ /* 0x000fe20000000000 */
[----:B------:R-:W-:-:S05]  /*02d0*/  @!P3 LOP3.LUT R17, RZ, R15, RZ, 0x33, !PT ;  /* 0x0000000fff11b212 */ /* 0x000fca00078e33ff */
[----:B------:R-:W-:-:S04]  /*02e0*/  IMAD.IADD R4, R4, 0x1, R17 ;  /* 0x0000000104047824 */ /* 0x000fc800078e0211 */
[C---:B------:R-:W-:Y:S01]  /*02f0*/  VIADD R8, R4.reuse, 0x1 ;  /* 0x0000000104087836 */ /* 0x040fe20000000000 */
[----:B------:R-:W-:Y:S01]  /*0300*/  ISETP.GE.U32.AND P0, PT, R4, 0x3, PT ;  /* 0x000000030400780c */ /* 0x000fe20003f06070 */
[----:B------:R-:W-:-:S03]  /*0310*/  IMAD.MOV.U32 R4, RZ, RZ, RZ ;  /* 0x000000ffff047224 */ /* 0x000fc600078e00ff */
[----:B------:R-:W-:-:S09]  /*0320*/  LOP3.LUT R6, R8, 0x3, RZ, 0xc0, !PT ;  /* 0x0000000308067812 */ /* 0x000fd200078ec0ff */
[----:B------:R-:W-:Y:S05]  /*0330*/  @!P0 BRA `(.L_x_3) ;  /* 0x00000008005c8947 */ /* 0x000fea0003800000 */
[----:B------:R-:W-:Y:S01]  /*0340*/  LOP3.LUT R7, R8, 0xfffffffc, RZ, 0xc0, !PT ;  /* 0xfffffffc08077812 */ /* 0x000fe200078ec0ff */
[----:B------:R-:W-:Y:S01]  /*0350*/  ULEA UR4, UR9, UR8, 0x1 ;  /* 0x0000000809047291 */ /* 0x000fe2000f8e08ff */
[----:B------:R-:W-:Y:S01]  /*0360*/  BSSY.RECONVERGENT B1, `(.L_x_4) ;  /* 0x0000093000017945 */ /* 0x000fe20003800200 */
[----:B------:R-:W-:-:S03]  /*0370*/  UIMAD UR5, UR9, 0x3, UR8 ;  /* 0x00000003090578a4 */ /* 0x000fc6000f8e0208 */
[----:B------:R-:W-:Y:S01]  /*0380*/  BSSY.RELIABLE B0, `(.L_x_5) ;  /* 0x000007d000007945 */ /* 0x000fe20003800100 */
[----:B------:R-:W-:Y:S01]  /*0390*/  IMAD.MOV R7, RZ, RZ, -R7 ;  /* 0x000000ffff077224 */ /* 0x000fe200078e0a07 */
[----:B------:R-:W-:Y:S01]  /*03a0*/  CS2R R4, SRZ ;  /* 0x0000000000047805 */ /* 0x000fe2000001ff00 */
[C-C-:B------:R-:W-:Y:S02]  /*03b0*/  IMAD R9, R3.reuse, UR4, R2.reuse ;  /* 0x0000000403097c24 */ /* 0x140fe4000f8e0202 */
[--C-:B------:R-:W-:Y:S01]  /*03c0*/  IMAD R3, R3, UR5, R2.reuse ;  /* 0x0000000503037c24 */ /* 0x100fe2000f8e0202 */
[----:B------:R-:W-:Y:S01]  /*03d0*/  ISETP.GE.AND P0, PT, R7, RZ, PT ;  /* 0x000000ff0700720c */ /* 0x000fe20003f06270 */
[--C-:B------:R-:W-:Y:S02]  /*03e0*/  IMAD.IADD R11, R11, 0x1, R2.reuse ;  /* 0x000000010b0b7824 */ /* 0x100fe400078e0202 */
[----:B------:R-:W-:-:S10]  /*03f0*/  IMAD.IADD R13, R13, 0x1, R2 ;  /* 0x000000010d0d7824 */ /* 0x000fd400078e0202 */
[----:B------:R-:W-:Y:S05]  /*0400*/  @P0 BRA `(.L_x_6) ;  /* 0x0000000400d00947 */ /* 0x000fea0003800000 */
[----:B------:R-:W-:Y:S01]  /*0410*/  IMAD.MOV R2, RZ, RZ, -R7 ;  /* 0x000000ffff027224 */ /* 0x000fe200078e0a07 */
[----:B------:R-:W-:Y:S01]  /*0420*/  BSSY.RECONVERGENT B4, `(.L_x_7) ;  /* 0x0000048000047945 */ /* 0x000fe20003800200 */
[----:B------:R-:W-:-:S03]  /*0430*/  PLOP3.LUT P0, PT, PT, PT, PT, 0x80, 0x8 ;  /* 0x000000000008781c */ /* 0x000fc60003f0f070 */
[----:B------:R-:W-:-:S13]  /*0440*/  ISETP.GT.AND P1, PT, R2, 0xc, PT ;  /* 0x0000000c0200780c */ /* 0x000fda0003f24270 */
[----:B------:R-:W-:Y:S05]  /*0450*/  @!P1 BRA `(.L_x_8) ;  /* 0x0000000400109947 */ /* 0x000fea0003800000 */
[----:B------:R-:W-:-:S13]  /*0460*/  PLOP3.LUT P0, PT, PT, PT, PT, 0x8, 0x80 ;  /* 0x000000000080781c */ /* 0x000fda0003f0e170 */
.L_x_9:
[----:B------:R-:W-:Y:S02]  /*0470*/  VIADD R2, R11, 0x1 ;  /* 0x000000010b027836 */ /* 0x000fe40000000000 */
[----:B------:R-:W-:Y:S02]  /*0480*/  VIADD R8, R13, 0x1 ;  /* 0x000000010d087836 */ /* 0x000fe40000000000 */
[C---:B------:R-:W-:Y:S01]  /*0490*/  IMAD R11, R0.reuse, 0x4, R11 ;  /* 0x00000004000b7824 */ /* 0x040fe200078e020b */
[--C-:B------:R-:W-:Y:S01]  /*04a0*/  SHF.R.S32.HI R15, RZ, 0x1f, R2.reuse ;  /* 0x0000001fff0f7819 */ /* 0x100fe20000011402 */
[----:B------:R-:W-:Y:S01]  /*04b0*/  IMAD R13, R0, 0x4, R13 ;  /* 0x00000004000d7824 */ /* 0x000fe200078e020d */
[----:B------:R-:W-:Y:S01]  /*04c0*/  IADD3 R10, P1, P2, R8, R5, R2 ;  /* 0x00000005080a7210 */ /* 0x000fe20007a3e002 */
[----:B------:R-:W-:Y:S01]  /*04d0*/  VIADD R2, R9, 0x1 ;  /* 0x0000000109027836 */ /* 0x000fe20000000000 */
[----:B------:R-:W-:Y:S01]  /*04e0*/  SHF.R.S32.HI R8, RZ, 0x1f, R8 ;  /* 0x0000001fff087819 */ /* 0x000fe20000011408 */
[----:B------:R-:W-:-:S02]  /*04f0*/  VIADD R5, R3, 0x1 ;  /* 0x0000000103057836 */ /* 0x000fc40000000000 */
[----:B------:R-:W-:Y:S01]  /*0500*/  IMAD R9, R0, 0x4, R9 ;  /* 0x0000000400097824 */ /* 0x000fe200078e0209 */
[----:B------:R-:W-:Y:S01]  /*0510*/  IADD3.X R12, PT, PT, R8, R4, R15, P1, P2 ;  /* 0x00000004080c7210 */ /* 0x000fe20000fe440f */
[C---:B------:R-:W-:Y:S01]  /*0520*/  IMAD R3, R0.reuse, 0x4, R3 ;  /* 0x0000000400037824 */ /* 0x040fe200078e0203 */
[--C-:B------:R-:W-:Y:S01]  /*0530*/  IADD3 R8, P1, P2, R5, R10, R2.reuse ;  /* 0x0000000a05087210 */ /* 0x100fe20007a3e002 */
[----:B------:R-:W-:Y:S01]  /*0540*/  VIADD R7, R7, 0x10 ;  /* 0x0000001007077836 */ /* 0x000fe20000000000 */
[----:B------:R-:W-:Y:S01]  /*0550*/  SHF.R.S32.HI R15, RZ, 0x1f, R5 ;  /* 0x0000001fff0f7819 */ /* 0x000fe20000011405 */
[----:B------:R-:W-:Y:S01]  /*0560*/  VIADD R5, R13, 0x1 ;  /* 0x000000010d057836 */ /* 0x000fe20000000000 */
[----:B------:R-:W-:Y:S01]  /*0570*/  SHF.R.S32.HI R4, RZ, 0x1f, R2 ;  /* 0x0000001fff047819 */ /* 0x000fe20000011402 */
[C---:B------:R-:W-:Y:S01]  /*0580*/  IMAD R13, R0.reuse, 0x4, R13 ;  /* 0x00000004000d7824 */ /* 0x040fe200078e020d */
[----:B------:R-:W-:Y:S01]  /*0590*/  IADD3 R2, PT, PT, R11, 0x1, RZ ;  /* 0x000000010b027810 */ /* 0x000fe20007ffe0ff */
[----:B------:R-:W-:Y:S01]  /*05a0*/  IMAD R11, R0, 0x4, R11 ;  /* 0x00000004000b7824 */ /* 0x000fe200078e020b */
[----:B------:R-:W-:-:S02]  /*05b0*/  IADD3.X R10, PT, PT, R15, R12, R4, P1, P2 ;  /* 0x0000000c0f0a7210 */ /* 0x000fc40000fe4404 */
[--C-:B------:R-:W-:Y:S02]  /*05c0*/  IADD3 R8, P1, P2, R5, R8, R2.reuse ;  /* 0x0000000805087210 */ /* 0x100fe40007a3e002 */
[----:B------:R-:W-:Y:S01]  /*05d0*/  SHF.R.S32.HI R4, RZ, 0x1f, R2 ;  /* 0x0000001fff047819 */ /* 0x000fe20000011402 */
[----:B------:R-:W-:Y:S01]  /*05e0*/  VIADD R2, R9, 0x1 ;  /* 0x0000000109027836 */ /* 0x000fe20000000000 */
[----:B------:R-:W-:Y:S01]  /*05f0*/  SHF.R.S32.HI R15, RZ, 0x1f, R5 ;  /* 0x0000001fff0f7819 */ /* 0x000fe20000011405 */
[----:B------:R-:W-:Y:S02]  /*0600*/  VIADD R5, R3, 0x1 ;  /* 0x0000000103057836 */ /* 0x000fe40000000000 */
[----:B------:R-:W-:Y:S01]  /*0610*/  IMAD R9, R0, 0x4, R9 ;  /* 0x0000000400097824 */ /* 0x000fe200078e0209 */
[----:B------:R-:W-:Y:S01]  /*0620*/  IADD3.X R10, PT, PT, R15, R10, R4, P1, P2 ;  /* 0x0000000a0f0a7210 */ /* 0x000fe20000fe4404 */
[----:B------:R-:W-:Y:S01]  /*0630*/  VIADD R15, R13, 0x1 ;  /* 0x000000010d0f7836 */ /* 0x000fe20000000000 */
[----:B------:R-:W-:-:S02]  /*0640*/  IADD3 R8, P1, P2, R5, R8, R2 ;  /* 0x0000000805087210 */ /* 0x000fc40007a3e002 */
[----:B------:R-:W-:Y:S01]  /*0650*/  SHF.R.S32.HI R4, RZ, 0x1f, R2 ;  /* 0x0000001fff047819 */ /* 0x000fe20000011402 */
[----:B------:R-:W-:Y:S01]  /*0660*/  VIADD R2, R11, 0x1 ;  /* 0x000000010b027836 */ /* 0x000fe20000000000 */
[----:B------:R-:W-:Y:S01]  /*0670*/  SHF.R.S32.HI R5, RZ, 0x1f, R5 ;  /* 0x0000001fff057819 */ /* 0x000fe20000011405 */
[----:B------:R-:W-:-:S03]  /*0680*/  IMAD R11, R0, 0x4, R11 ;  /* 0x00000004000b7824 */ /* 0x000fc600078e020b */
[----:B------:R-:W-:Y:S01]  /*0690*/  IADD3.X R10, PT, PT, R5, R10, R4, P1, P2 ;  /* 0x0000000a050a7210 */ /* 0x000fe20000fe4404 */
[C---:B------:R-:W-:Y:S01]  /*06a0*/  IMAD R5, R0.reuse, 0x4, R3 ;  /* 0x0000000400057824 */ /* 0x040fe200078e0203 */
[--C-:B------:R-:W-:Y:S02]  /*06b0*/  IADD3 R8, P1, P2, R15, R8, R2.reuse ;  /* 0x000000080f087210 */ /* 0x100fe40007a3e002 */
[----:B------:R-:W-:Y:S02]  /*06c0*/  SHF.R.S32.HI R3, RZ, 0x1f, R2 ;  /* 0x0000001fff037819 */ /* 0x000fe40000011402 */
[----:B------:R-:W-:Y:S01]  /*06d0*/  SHF.R.S32.HI R4, RZ, 0x1f, R15 ;  /* 0x0000001fff047819 */ /* 0x000fe2000001140f */
[----:B------:R-:W-:Y:S01]  /*06e0*/  VIADD R15, R5, 0x1 ;  /* 0x00000001050f7836 */ /* 0x000fe20000000000 */
[----:B------:R-:W-:Y:S01]  /*06f0*/  IADD3 R2, PT, PT, R9, 0x1, RZ ;  /* 0x0000000109027810 */ /* 0x000fe20007ffe0ff */
[----:B------:R-:W-:Y:S01]  /*0700*/  IMAD R9, R0, 0x4, R9 ;  /* 0x0000000400097824 */ /* 0x000fe200078e0209 */
[----:B------:R-:W-:Y:S01]  /*0710*/  IADD3.X R10, PT, PT, R4, R10, R3, P1, P2 ;  /* 0x0000000a040a7210 */ /* 0x000fe20000fe4403 */
[----:B------:R-:W-:Y:S01]  /*0720*/  IMAD R3, R0, 0x4, R13 ;  /* 0x0000000400037824 */ /* 0x000fe200078e020d */
[----:B------:R-:W-:-:S02]  /*0730*/  IADD3 R8, P1, P2, R15, R8, R2 ;  /* 0x000000080f087210 */ /* 0x000fc40007a3e002 */
[----:B------:R-:W-:Y:S01]  /*0740*/  SHF.R.S32.HI R4, RZ, 0x1f, R2 ;  /* 0x0000001fff047819 */ /* 0x000fe20000011402 */
[----:B------:R-:W-:Y:S01]  /*0750*/  VIADD R2, R11, 0x1 ;  /* 0x000000010b027836 */ /* 0x000fe20000000000 */
[----:B------:R-:W-:Y:S01]  /*0760*/  SHF.R.S32.HI R15, RZ, 0x1f, R15 ;  /* 0x0000001fff0f7819 */ /* 0x000fe2000001140f */
[----:B------:R-:W-:Y:S02]  /*0770*/  VIADD R13, R3, 0x1 ;  /* 0x00000001030d7836 */ /* 0x000fe40000000000 */
[C---:B------:R-:W-:Y:S01]  /*0780*/  IMAD R11, R0.reuse, 0x4, R11 ;  /* 0x00000004000b7824 */ /* 0x040fe200078e020b */
[----:B------:R-:W-:Y:S01]  /*0790*/  IADD3.X R10, PT, PT, R15, R10, R4, P1, P2 ;  /* 0x0000000a0f0a7210 */ /* 0x000fe20000fe4404 */
[----:B------:R-:W-:Y:S01]  /*07a0*/  IMAD R15, R0, 0x4, R5 ;  /* 0x00000004000f7824 */ /* 0x000fe200078e0205 */
[--C-:B------:R-:W-:Y:S02]  /*07b0*/  IADD3 R8, P1, P2, R13, R8, R2.reuse ;  /* 0x000000080d087210 */ /* 0x100fe40007a3e002 */
[----:B------:R-:W-:Y:S01]  /*07c0*/  SHF.R.S32.HI R4, RZ, 0x1f, R2 ;  /* 0x0000001fff047819 */ /* 0x000fe20000011402 */
[----:B------:R-:W-:Y:S01]  /*07d0*/  VIADD R2, R9, 0x1 ;  /* 0x0000000109027836 */ /* 0x000fe20000000000 */
[----:B------:R-:W-:Y:S01]  /*07e0*/  SHF.R.S32.HI R5, RZ, 0x1f, R13 ;  /* 0x0000001fff057819 */ /* 0x000fe2000001140d */
[----:B------:R-:W-:-:S02]  /*07f0*/  VIADD R13, R15, 0x1 ;  /* 0x000000010f0d7836 */ /* 0x000fc40000000000 */
[----:B------:R-:W-:Y:S01]  /*0800*/  IMAD R9, R0, 0x4, R9 ;  /* 0x0000000400097824 */ /* 0x000fe200078e0209 */
[----:B------:R-:W-:Y:S02]  /*0810*/  IADD3.X R4, PT, PT, R5, R10, R4, P1, P2 ;  /* 0x0000000a05047210 */ /* 0x000fe40000fe4404 */
[----:B------:R-:W-:Y:S02]  /*0820*/  ISETP.GE.AND P1, PT, R7, -0xc, PT ;  /* 0xfffffff40700780c */ /* 0x000fe40003f26270 */
[--C-:B------:R-:W-:Y:S02]  /*0830*/  IADD3 R5, P2, P3, R13, R8, R2.reuse ;  /* 0x000000080d057210 */ /* 0x100fe40007b5e002 */
[----:B------:R-:W-:Y:S02]  /*0840*/  SHF.R.S32.HI R2, RZ, 0x1f, R2 ;  /* 0x0000001fff027819 */ /* 0x000fe40000011402 */
[----:B------:R-:W-:-:S04]  /*0850*/  SHF.R.S32.HI R13, RZ, 0x1f, R13 ;  /* 0x0000001fff0d7819 */ /* 0x000fc8000001140d */
[----:B------:R-:W-:Y:S02]  /*0860*/  IADD3.X R4, PT, PT, R13, R4, R2, P2, P3 ;  /* 0x000000040d047210 */ /* 0x000fe400017e6402 */
[C---:B------:R-:W-:Y:S01]  /*0870*/  LEA R13, R0.reuse, R3, 0x2 ;  /* 0x00000003000d7211 */ /* 0x040fe200078e10ff */
[----:B------:R-:W-:Y:S01]  /*0880*/  IMAD R3, R0, 0x4, R15 ;  /* 0x0000000400037824 */ /* 0x000fe200078e020f */
[----:B------:R-:W-:Y:S06]  /*0890*/  @!P1 BRA `(.L_x_9) ;  /* 0xfffffff800f49947 */ /* 0x000fec000383ffff */
.L_x_8:
[----:B------:R-:W-:Y:S05]  /*08a0*/  BSYNC.RECONVERGENT B4 ;  /* 0x0000000000047941 */ /* 0x000fea0003800200 */
.L_x_7:
[----:B------:R-:W-:Y:S01]  /*08b0*/  IMAD.MOV R2, RZ, RZ, -R7 ;  /* 0x000000ffff027224 */ /* 0x000fe200078e0a07 */
[----:B------:R-:W-:Y:S04]  /*08c0*/  BSSY.RECONVERGENT B4, `(.L_x_10) ;  /* 0x0000025000047945 */ /* 0x000fe80003800200 */
[----:B------:R-:W-:-:S13]  /*08d0*/  ISETP.GT.AND P1, PT, R2, 0x4, PT ;  /* 0x000000040200780c */ /* 0x000fda0003f24270 */
[----:B------:R-:W-:Y:S05]  /*08e0*/  @!P1 BRA `(.L_x_11) ;  /* 0x0000000000889947 */ /* 0x000fea0003800000 */
        /* <DEDUP_REMOVED lines=19> */
[C---:B------:R-:W-:Y:S01]  /*0a20*/  IMAD R11, R0.reuse, 0x4, R11 ;  /* 0x00000004000b7824 */ /* 0x040fe200078e020b */
[----:B------:R-:W-:Y:S01]  /*0a30*/  IADD3.X R12, PT, PT, R15, R8, R4, P0, P1 ;  /* 0x000000080f0c7210 */ /* 0x000fe200007e2404 */
[----:B------:R-:W-:Y:S01]  /*0a40*/  VIADD R4, R9, 0x1 ;  /* 0x0000000109047836 */ /* 0x000fe20000000000 */
[--C-:B------:R-:W-:Y:S01]  /*0a50*/  IADD3 R10, P0, P1, R5, R10, R2.reuse ;  /* 0x0000000a050a7210 */ /* 0x100fe2000791e002 */
[----:B------:R-:W-:Y:S01]  /*0a60*/  VIADD R15, R3, 0x1 ;  /* 0x00000001030f7836 */ /* 0x000fe20000000000 */
[----:B------:R-:W-:Y:S01]  /*0a70*/  SHF.R.S32.HI R2, RZ, 0x1f, R2 ;  /* 0x0000001fff027819 */ /* 0x000fe20000011402 */
[C---:B------:R-:W-:Y:S01]  /*0a80*/  IMAD R9, R0.reuse, 0x4, R9 ;  /* 0x0000000400097824 */ /* 0x040fe200078e0209 */
[----:B------:R-:W-:Y:S01]  /*0a90*/  SHF.R.S32.HI R5, RZ, 0x1f, R5 ;  /* 0x0000001fff057819 */ /* 0x000fe20000011405 */
[----:B------:R-:W-:Y:S01]  /*0aa0*/  IMAD R3, R0, 0x4, R3 ;  /* 0x0000000400037824 */ /* 0x000fe200078e0203 */
[----:B------:R-:W-:-:S02]  /*0ab0*/  SHF.R.S32.HI R8, RZ, 0x1f, R4 ;  /* 0x0000001fff087819 */ /* 0x000fc40000011404 */
[----:B------:R-:W-:Y:S02]  /*0ac0*/  IADD3.X R2, PT, PT, R5, R12, R2, P0, P1 ;  /* 0x0000000c05027210 */ /* 0x000fe400007e2402 */
[----:B------:R-:W-:Y:S02]  /*0ad0*/  IADD3 R5, P1, P2, R15, R10, R4 ;  /* 0x0000000a0f057210 */ /* 0x000fe40007a3e004 */
[----:B------:R-:W-:Y:S02]  /*0ae0*/  SHF.R.S32.HI R15, RZ, 0x1f, R15 ;  /* 0x0000001fff0f7819 */ /* 0x000fe4000001140f */
[----:B------:R-:W-:Y:S02]  /*0af0*/  PLOP3.LUT P0, PT, PT, PT, PT, 0x8, 0x80 ;  /* 0x000000000080781c */ /* 0x000fe40003f0e170 */
[----:B------:R-:W-:-:S11]  /*0b00*/  IADD3.X R4, PT, PT, R15, R2, R8, P1, P2 ;  /* 0x000000020f047210 */ /* 0x000fd60000fe4408 */
.L_x_11:
[----:B------:R-:W-:Y:S05]  /*0b10*/  BSYNC.RECONVERGENT B4 ;  /* 0x0000000000047941 */ /* 0x000fea0003800200 */
.L_x_10:
[----:B------:R-:W-:-:S13]  /*0b20*/  ISETP.NE.OR P0, PT, R7, RZ, P0 ;  /* 0x000000ff0700720c */ /* 0x000fda0000705670 */
[----:B------:R-:W-:Y:S05]  /*0b30*/  @!P0 BREAK.RELIABLE B0 ;  /* 0x0000000000008942 */ /* 0x000fea0003800100 */
[----:B------:R-:W-:Y:S05]  /*0b40*/  @!P0 BRA `(.L_x_12) ;  /* 0x0000000000508947 */ /* 0x000fea0003800000 */
.L_x_6:
[----:B------:R-:W-:Y:S05]  /*0b50*/  BSYNC.RELIABLE B0 ;  /* 0x0000000000007941 */ /* 0x000fea0003800100 */
.L_x_5:
[----:B------:R-:W-:Y:S01]  /*0b60*/  VIADD R2, R11, 0x1 ;  /* 0x000000010b027836 */ /* 0x000fe20000000000 */
[----:B------:R-:W-:Y:S01]  /*0b70*/  IADD3 R8, PT, PT, R13, 0x1, RZ ;  /* 0x000000010d087810 */ /* 0x000fe20007ffe0ff */
[----:B------:R-:W-:Y:S02]  /*0b80*/  VIADD R7, R7, 0x4 ;  /* 0x0000000407077836 */ /* 0x000fe40000000000 */
[----:B------:R-:W-:Y:S01]  /*0b90*/  VIADD R15, R9, 0x1 ;  /* 0x00000001090f7836 */ /* 0x000fe20000000000 */
[--C-:B------:R-:W-:Y:S01]  /*0ba0*/  IADD3 R10, P0, P1, R8, R5, R2.reuse ;  /* 0x00000005080a7210 */ /* 0x100fe2000791e002 */
[C---:B------:R-:W-:Y:S01]  /*0bb0*/  IMAD R9, R0.reuse, 0x4, R9 ;  /* 0x0000000400097824 */ /* 0x040fe200078e0209 */
[----:B------:R-:W-:Y:S01]  /*0bc0*/  SHF.R.S32.HI R5, RZ, 0x1f, R2 ;  /* 0x0000001fff057819 */ /* 0x000fe20000011402 */
[----:B------:R-:W-:Y:S01]  /*0bd0*/  VIADD R2, R3, 0x1 ;  /* 0x0000000103027836 */ /* 0x000fe20000000000 */
[----:B------:R-:W-:Y:S01]  /*0be0*/  SHF.R.S32.HI R8, RZ, 0x1f, R8 ;  /* 0x0000001fff087819 */ /* 0x000fe20000011408 */
[----:B------:R-:W-:-:S02]  /*0bf0*/  IMAD R3, R0, 0x4, R3 ;  /* 0x0000000400037824 */ /* 0x000fc400078e0203 */
[----:B------:R-:W-:Y:S01]  /*0c00*/  IMAD R11, R0, 0x4, R11 ;  /* 0x00000004000b7824 */ /* 0x000fe200078e020b */
[----:B------:R-:W-:Y:S01]  /*0c10*/  IADD3.X R4, PT, PT, R8, R4, R5, P0, P1 ;  /* 0x0000000408047210 */ /* 0x000fe200007e2405 */
[----:B------:R-:W-:Y:S01]  /*0c20*/  IMAD R13, R0, 0x4, R13 ;  /* 0x00000004000d7824 */ /* 0x000fe200078e020d */
[----:B------:R-:W-:Y:S02]  /*0c30*/  ISETP.NE.AND P0, PT, R7, RZ, PT ;  /* 0x000000ff0700720c */ /* 0x000fe40003f05270 */
[--C-:B------:R-:W-:Y:S02]  /*0c40*/  IADD3 R5, P1, P2, R2, R10, R15.reuse ;  /* 0x0000000a02057210 */ /* 0x100fe40007a3e00f */
[----:B------:R-:W-:Y:S02]  /*0c50*/  SHF.R.S32.HI R15, RZ, 0x1f, R15 ;  /* 0x0000001fff0f7819 */ /* 0x000fe4000001140f */
[----:B------:R-:W-:-:S04]  /*0c60*/  SHF.R.S32.HI R2, RZ, 0x1f, R2 ;  /* 0x0000001fff027819 */ /* 0x000fc80000011402 */
[----:B------:R-:W-:-:S03]  /*0c70*/  IADD3.X R4, PT, PT, R2, R4, R15, P1, P2 ;  /* 0x0000000402047210 */ /* 0x000fc60000fe440f */
[----:B------:R-:W-:Y:S05]  /*0c80*/  @P0 BRA `(.L_x_5) ;  /* 0xfffffffc00b40947 */ /* 0x000fea000383ffff */
.L_x_12:
[----:B------:R-:W-:Y:S05]  /*0c90*/  BSYNC.RECONVERGENT B1 ;  /* 0x0000000000017941 */ /* 0x000fea0003800200 */
.L_x_4:
[----:B------:R-:W-:-:S07]  /*0ca0*/  VIADD R7, R11, 0x1 ;  /* 0x000000010b077836 */ /* 0x000fce0000000000 */
.L_x_3:
[----:B------:R-:W-:Y:S05]  /*0cb0*/  BSYNC.RECONVERGENT B2 ;  /* 0x0000000000027941 */ /* 0x000fea0003800200 */
.L_x_2:
[----:B------:R-:W-:-:S13]  /*0cc0*/  ISETP.NE.AND P0, PT, R6, RZ, PT ;  /* 0x000000ff0600720c */ /* 0x000fda0003f05270 */
[----:B------:R-:W-:Y:S05]  /*0cd0*/  @!P0 BRA `(.L_x_1) ;  /* 0x00000000003c8947 */ /* 0x000fea0003800000 */
[----:B------:R-:W-:Y:S01]  /*0ce0*/  BSSY.RECONVERGENT B0, `(.L_x_13) ;  /* 0x000000c000007945 */ /* 0x000fe20003800200 */
[----:B------:R-:W-:Y:S02]  /*0cf0*/  IMAD.MOV R6, RZ, RZ, -R6 ;  /* 0x000000ffff067224 */ /* 0x000fe400078e0a06 */
[----:B------:R-:W-:-:S07]  /*0d00*/  IMAD.IADD R3, R7, 0x1, -R0 ;  /* 0x0000000107037824 */ /* 0x000fce00078e0a00 */
.L_x_14:
[----:B------:R-:W-:Y:S01]  /*0d10*/  IADD3 R6, PT, PT, R6, 0x1, RZ ;  /* 0x0000000106067810 */ /* 0x000fe20007ffe0ff */
[----:B------:R-:W-:Y:S01]  /*0d20*/  IMAD.MOV.U32 R2, RZ, RZ, R5 ;  /* 0x000000ffff027224 */ /* 0x000fe200078e0005 */
[C---:B------:R-:W-:Y:S01]  /*0d30*/  IADD3 R5, P1, PT, R7.reuse, R5, RZ ;  /* 0x0000000507057210 */ /* 0x040fe20007f3e0ff */
[----:B------:R-:W-:Y:S01]  /*0d40*/  IMAD.MOV.U32 R8, RZ, RZ, R4 ;  /* 0x000000ffff087224 */ /* 0x000fe200078e0004 */
[----:B------:R-:W-:Y:S01]  /*0d50*/  ISETP.NE.AND P0, PT, R6, RZ, PT ;  /* 0x000000ff0600720c */ /* 0x000fe20003f05270 */
[C---:B------:R-:W-:Y:S01]  /*0d60*/  IMAD.IADD R3, R0.reuse, 0x1, R3 ;  /* 0x0000000100037824 */ /* 0x040fe200078e0203 */
[----:B------:R-:W-:Y:S01]  /*0d70*/  LEA.HI.X.SX32 R4, R7, R4, 0x1, P1 ;  /* 0x0000000407047211 */ /* 0x000fe200008f0eff */
[----:B------:R-:W-:-:S10]  /*0d80*/  IMAD.IADD R7, R0, 0x1, R7 ;  /* 0x0000000100077824 */ /* 0x000fd400078e0207 */
[----:B------:R-:W-:Y:S05]  /*0d90*/  @P0 BRA `(.L_x_14) ;  /* 0xfffffffc00dc0947 */ /* 0x000fea000383ffff */
[----:B------:R-:W-:Y:S05]  /*0da0*/  BSYNC.RECONVERGENT B0 ;  /* 0x0000000000007941 */ /* 0x000fea0003800200 */
.L_x_13:
[----:B------:R-:W-:-:S04]  /*0db0*/  IADD3 R5, P0, PT, R3, R2, RZ ;  /* 0x0000000203057210 */ /* 0x000fc80007f1e0ff */
[----:B------:R-:W-:-:S09]  /*0dc0*/  LEA.HI.X.SX32 R4, R3, R8, 0x1, P0 ;  /* 0x0000000803047211 */ /* 0x000fd200000f0eff */
.L_x_1:
[----:B------:R-:W-:Y:S05]  /*0dd0*/  BSYNC.RECONVERGENT B3 ;  /* 0x0000000000037941 */ /* 0x000fea0003800200 */
.L_x_0:
[----:B------:R-:W-:Y:S05]  /*0de0*/  WARPSYNC.ALL ;  /* 0x0000000000007948 */ /* 0x000fea0003800000 */
[----:B------:R-:W0:Y:S02]  /*0df0*/  LDC.64 R2, c[0x0][0x388] ;  /* 0x0000e200ff027b82 */ /* 0x000e240000000a00 */
[----:B0-----:R0:W5:Y:S02]  /*0e00*/  LDG.E.64 R6, desc[UR6][R2.64] ;  /* 0x0000000602067981 */ /* 0x001164000c1e1b00 */
.L_x_15:
[----:B-----5:R-:W-:Y:S01]  /*0e10*/  IADD3 R10, P0, PT, R5, R6, RZ ;  /* 0x00000006050a7210 */ /* 0x020fe20007f1e0ff */
[----:B------:R-:W-:Y:S01]  /*0e20*/  IMAD.MOV.U32 R8, RZ, RZ, R6 ;  /* 0x000000ffff087224 */ /* 0x000fe200078e0006 */
[----:B------:R-:W-:Y:S05]  /*0e30*/  YIELD ;  /* 0x0000000000007946 */ /* 0x000fea0003800000 */
[--C-:B------:R-:W-:Y:S02]  /*0e40*/  IMAD.MOV.U32 R9, RZ, RZ, R7.reuse ;  /* 0x000000ffff097224 */ /* 0x100fe400078e0007 */
[----:B------:R-:W-:-:S05]  /*0e50*/  IMAD.X R11, R4, 0x1, R7, P0 ;  /* 0x00000001040b7824 */ /* 0x000fca00000e0607 */
[----:B------:R-:W2:Y:S02]  /*0e60*/  ATOMG.E.CAS.64.STRONG.GPU PT, R8, [R2], R8, R10 ;  /* 0x00000008020873a9 */ /* 0x000ea400001ee50a */
[----:B--2---:R-:W-:Y:S01]  /*0e70*/  ISETP.NE.U32.AND P0, PT, R6, R8, PT ;  /* 0x000000080600720c */ /* 0x004fe20003f05070 */
[----:B------:R-:W-:-:S03]  /*0e80*/  IMAD.MOV.U32 R6, RZ, RZ, R8 ;  /* 0x000000ffff067224 */ /* 0x000fc600078e0008 */
[----:B------:R-:W-:Y:S01]  /*0e90*/  ISETP.NE.AND.EX P0, PT, R7, R9, PT, P0 ;  /* 0x000000090700720c */ /* 0x000fe20003f05300 */
[----:B------:R-:W-:-:S12]  /*0ea0*/  IMAD.MOV.U32 R7, RZ, RZ, R9 ;  /* 0x000000ffff077224 */ /* 0x000fd800078e0009 */
[----:B------:R-:W-:Y:S05]  /*0eb0*/  @P0 BRA `(.L_x_15) ;  /* 0xfffffffc00d40947 */ /* 0x000fea000383ffff */
[----:B------:R-:W-:Y:S05]  /*0ec0*/  EXIT ;  /* 0x000000000000794d */ /* 0x000fea0003800000 */
.L_x_16:
[----:B------:R-:W-:-:S00]  /*0ed0*/  BRA `(.L_x_16) ;  /* 0xfffffffc00fc7947 */ /* 0x000fc0000383ffff */
[----:B------:R-:W-:-:S00]  /*0ee0*/  NOP ;  /* 0x0000000000007918 */ /* 0x000fc00000000000 */
        /* <DEDUP_REMOVED lines=9> */
.L_x_17:


//--------------------- .nv.shared.reserved.0     --------------------------
	.section	.nv.shared.reserved.0,"aw",@nobits
	.weak		__nv_reservedSMEM_offset_0_alias
	.size		__nv_reservedSMEM_offset_0_alias, 0, 64
	.other		__nv_reservedSMEM_offset_0_alias,@"STO_CUDA_RESERVED_SHARED STV_DEFAULT"
__nv_reservedSMEM_offset_0_alias:
	.zero		0
	.zero		64


//--------------------- .nv.constant0._Z9sumKerneliPx --------------------------
	.section	.nv.constant0._Z9sumKerneliPx,"a",@progbits
	.sectionflags	@""
	.align	4
.nv.constant0._Z9sumKerneliPx:
	.zero		912


//--------------------- SYMBOLS --------------------------

	.type		.nv.reservedSmem.offset0,@object
	.size		.nv.reservedSmem.offset0,0x4
